//
// Generated by NVIDIA NVVM Compiler
//
// Compiler Build ID: CL-36424714
// Cuda compilation tools, release 13.0, V13.0.88
// Based on NVVM 20.0.0
//

.version 9.0
.target sm_100
.address_size 64

	// .globl	_Z4workPiiiii

.visible .entry _Z4workPiiiii(
	.param .u64 .ptr .align 1 _Z4workPiiiii_param_0,
	.param .u32 _Z4workPiiiii_param_1,
	.param .u32 _Z4workPiiiii_param_2,
	.param .u32 _Z4workPiiiii_param_3,
	.param .u32 _Z4workPiiiii_param_4
)
{
	.reg .b32 	%r<11>;
	.reg .b64 	%rd<5>;

	ld.param.u64 	%rd1, [_Z4workPiiiii_param_0];
	ld.param.u32 	%r1, [_Z4workPiiiii_param_1];
	ld.param.u32 	%r2, [_Z4workPiiiii_param_2];
	ld.param.u32 	%r3, [_Z4workPiiiii_param_3];
	cvta.to.global.u64 	%rd2, %rd1;
	mov.u32 	%r4, %ctaid.x;
	mov.u32 	%r5, %ctaid.y;
	mad.lo.s32 	%r6, %r3, %r5, %r4;
	mov.u32 	%r7, %tid.x;
	mov.u32 	%r8, %tid.y;
	mad.lo.s32 	%r9, %r6, %r2, %r8;
	mad.lo.s32 	%r10, %r9, %r1, %r7;
	mul.wide.s32 	%rd3, %r10, 4;
	add.s64 	%rd4, %rd2, %rd3;
	st.global.u32 	[%rd4], %r10;
	ret;

}


// ===== COMPILED SASS (sm_100) =====

	.target	sm_100

	.elftype	@"ET_EXEC"


//--------------------- .note.nv.tkinfo           --------------------------
	.section	.note.nv.tkinfo,"",@"SHT_NOTE"
	.sectionflags	@"SHF_NOTE_NV_TKINFO"
	.tkinfo
        /*0018*/ 	.word	0x00000002
        /*0030*/ 	.string	""
        /*0030*/ 	.string	"ptxas"
        /*0030*/ 	.string	"Cuda compilation tools, release 13.0, V13.0.88"
        /*0030*/ 	.string	"Build cuda_13.0.r13.0/compiler.36424714_0"
        /*0030*/ 	.string	"-arch sm_100 -m 64 "



//--------------------- .note.nv.cuinfo           --------------------------
	.section	.note.nv.cuinfo,"",@"SHT_NOTE"
	.sectionflags	@"SHF_NOTE_NV_CUINFO"
        /*0018*/ 	.short	0x0002
        /*001a*/ 	.short	0x0064
        /*001c*/ 	.short	0x0082
	.zero		2


//--------------------- .nv.info                  --------------------------
	.section	.nv.info,"",@"SHT_CUDA_INFO"
	.align	4


	//----- nvinfo : EIATTR_REGCOUNT
	.align		4
        /*0000*/ 	.byte	0x04, 0x2f
        /*0002*/ 	.short	(.L_1 - .L_0)
	.align		4
.L_0:
        /*0004*/ 	.word	index@(_Z4workPiiiii)
        /*0008*/ 	.word	0x0000000a


	//----- nvinfo : EIATTR_FRAME_SIZE
	.align		4
.L_1:
        /*000c*/ 	.byte	0x04, 0x11
        /*000e*/ 	.short	(.L_3 - .L_2)
	.align		4
.L_2:
        /*0010*/ 	.word	index@(_Z4workPiiiii)
        /*0014*/ 	.word	0x00000000


	//----- nvinfo : EIATTR_MIN_STACK_SIZE
	.align		4
.L_3:
        /*0018*/ 	.byte	0x04, 0x12
        /*001a*/ 	.short	(.L_5 - .L_4)
	.align		4
.L_4:
        /*001c*/ 	.word	index@(_Z4workPiiiii)
        /*0020*/ 	.word	0x00000000
.L_5:


//--------------------- .nv.compat                --------------------------
	.section	.nv.compat,"",@"SHT_CUDA_COMPAT_INFO"
	.align	4
        /*0000*/ 	.byte	0x02, 0x09, 0x00, 0x00, 0x02, 0x02, 0x01, 0x00, 0x02, 0x05, 0x05, 0x00, 0x03, 0x07, 0x01, 0x01
        /*0010*/ 	.byte	0x02, 0x03, 0x00, 0x00, 0x02, 0x06, 0x01, 0x00, 0x04, 0x0b, 0x08, 0x00, 0x09, 0x00, 0x00, 0x00
        /*0020*/ 	.byte	0x00, 0x00, 0x00, 0x00


//--------------------- .nv.info._Z4workPiiiii    --------------------------
	.section	.nv.info._Z4workPiiiii,"",@"SHT_CUDA_INFO"
	.sectionflags	@""
	.align	4


	//----- nvinfo : EIATTR_CUDA_API_VERSION
	.align		4
        /*0000*/ 	.byte	0x04, 0x37
        /*0002*/ 	.short	(.L_7 - .L_6)
.L_6:
        /*0004*/ 	.word	0x00000082


	//----- nvinfo : EIATTR_KPARAM_INFO
	.align		4
.L_7:
        /*0008*/ 	.byte	0x04, 0x17
        /*000a*/ 	.short	(.L_9 - .L_8)
.L_8:
        /*000c*/ 	.word	0x00000000
        /*0010*/ 	.short	0x0004
        /*0012*/ 	.short	0x0014
        /*0014*/ 	.byte	0x00, 0xf0, 0x11, 0x00


	//----- nvinfo : EIATTR_KPARAM_INFO
	.align		4
.L_9:
        /*0018*/ 	.byte	0x04, 0x17
        /*001a*/ 	.short	(.L_11 - .L_10)
.L_10:
        /*001c*/ 	.word	0x00000000
        /*0020*/ 	.short	0x0003
        /*0022*/ 	.short	0x0010
        /*0024*/ 	.byte	0x00, 0xf0, 0x11, 0x00


	//----- nvinfo : EIATTR_KPARAM_INFO
	.align		4
.L_11:
        /*0028*/ 	.byte	0x04, 0x17
        /*002a*/ 	.short	(.L_13 - .L_12)
.L_12:
        /*002c*/ 	.word	0x00000000
        /*0030*/ 	.short	0x0002
        /*0032*/ 	.short	0x000c
        /*0034*/ 	.byte	0x00, 0xf0, 0x11, 0x00


	//----- nvinfo : EIATTR_KPARAM_INFO
	.align		4
.L_13:
        /*0038*/ 	.byte	0x04, 0x17
        /*003a*/ 	.short	(.L_15 - .L_14)
.L_14:
        /*003c*/ 	.word	0x00000000
        /*0040*/ 	.short	0x0001
        /*0042*/ 	.short	0x0008
        /*0044*/ 	.byte	0x00, 0xf0, 0x11, 0x00


	//----- nvinfo : EIATTR_KPARAM_INFO
	.align		4
.L_15:
        /*0048*/ 	.byte	0x04, 0x17
        /*004a*/ 	.short	(.L_17 - .L_16)
.L_16:
        /*004c*/ 	.word	0x00000000
        /*0050*/ 	.short	0x0000
        /*0052*/ 	.short	0x0000
        /*0054*/ 	.byte	0x00, 0xf5, 0x21, 0x00


	//----- nvinfo : EIATTR_SPARSE_MMA_MASK
	.align		4
.L_17:
        /*0058*/ 	.byte	0x03, 0x50
        /*005a*/ 	.short	0x0000


	//----- nvinfo : EIATTR_MAXREG_COUNT
	.align		4
        /*005c*/ 	.byte	0x03, 0x1b
        /*005e*/ 	.short	0x00ff


	//----- nvinfo : EIATTR_MERCURY_ISA_VERSION
	.align		4
        /*0060*/ 	.byte	0x03, 0x5f
        /*0062*/ 	.short	0x0101


	//----- nvinfo : EIATTR_VRC_CTA_INIT_COUNT
	.align		4
        /*0064*/ 	.byte	0x02, 0x4a
	.zero		1
	.zero		1


	//----- nvinfo : EIATTR_EXIT_INSTR_OFFSETS
	.align		4
        /*0068*/ 	.byte	0x04, 0x1c
        /*006a*/ 	.short	(.L_19 - .L_18)


	//   ....[0]....
.L_18:
        /*006c*/ 	.word	0x000000e0


	//----- nvinfo : EIATTR_CBANK_PARAM_SIZE
	.align		4
.L_19:
        /*0070*/ 	.byte	0x03, 0x19
        /*0072*/ 	.short	0x0018


	//----- nvinfo : EIATTR_PARAM_CBANK
	.align		4
        /*0074*/ 	.byte	0x04, 0x0a
        /*0076*/ 	.short	(.L_21 - .L_20)
	.align		4
.L_20:
        /*0078*/ 	.word	index@(.nv.constant0._Z4workPiiiii)
        /*007c*/ 	.short	0x0380
        /*007e*/ 	.short	0x0018


	//----- nvinfo : EIATTR_SW_WAR
	.align		4
.L_21:
        /*0080*/ 	.byte	0x04, 0x36
        /*0082*/ 	.short	(.L_23 - .L_22)
.L_22:
        /*0084*/ 	.word	0x00000008
.L_23:


//--------------------- .nv.callgraph             --------------------------
	.section	.nv.callgraph,"",@"SHT_CUDA_CALLGRAPH"
	.align	4
	.sectionentsize	8
	.align		4
        /*0000*/ 	.word	0x00000000
	.align		4
        /*0004*/ 	.word	0xffffffff
	.align		4
        /*0008*/ 	.word	0x00000000
	.align		4
        /*000c*/ 	.word	0xfffffffe
	.align		4
        /*0010*/ 	.word	0x00000000
	.align		4
        /*0014*/ 	.word	0xfffffffd
	.align		4
        /*0018*/ 	.word	0x00000000
	.align		4
        /*001c*/ 	.word	0xfffffffc


//--------------------- .text._Z4workPiiiii       --------------------------
	.section	.text._Z4workPiiiii,"ax",@progbits
	.align	128
        .global         _Z4workPiiiii
        .type           _Z4workPiiiii,@function
        .size           _Z4workPiiiii,(.L_x_1 - _Z4workPiiiii)
        .other          _Z4workPiiiii,@"STO_CUDA_ENTRY STV_DEFAULT"
_Z4workPiiiii:
.text._Z4workPiiiii:
[----:B------:R-:W-:Y:S01]  /*0000*/  LDC R1, c[0x0][0x37c] ;  /* 0x0000df00ff017b82 */ /* 0x000fe20000000800 */
[----:B------:R-:W0:Y:S07]  /*0010*/  S2R R4, SR_TID.Y ;  /* 0x0000000000047919 */ /* 0x000e2e0000002200 */
[----:B------:R-:W-:Y:S01]  /*0020*/  S2UR UR4, SR_CTAID.X ;  /* 0x00000000000479c3 */ /* 0x000fe20000002500 */
[----:B------:R-:W1:Y:S01]  /*0030*/  LDCU UR6, c[0x0][0x390] ;  /* 0x00007200ff0677ac */ /* 0x000e620008000800 */
[----:B------:R-:W2:Y:S06]  /*0040*/  S2R R0, SR_TID.X ;  /* 0x0000000000007919 */ /* 0x000eac0000002100 */
[----:B------:R-:W1:Y:S08]  /*0050*/  S2UR UR5, SR_CTAID.Y ;  /* 0x00000000000579c3 */ /* 0x000e700000002600 */
[----:B------:R-:W0:Y:S08]  /*0060*/  LDC.64 R6, c[0x0][0x388] ;  /* 0x0000e200ff067b82 */ /* 0x000e300000000a00 */
[----:B------:R-:W3:Y:S01]  /*0070*/  LDC.64 R2, c[0x0][0x380] ;  /* 0x0000e000ff027b82 */ /* 0x000ee20000000a00 */
[----:B-1----:R-:W-:Y:S01]  /*0080*/  UIMAD UR4, UR5, UR6, UR4 ;  /* 0x00000006050472a4 */ /* 0x002fe2000f8e0204 */
[----:B------:R-:W1:Y:S05]  /*0090*/  LDCU.64 UR6, c[0x0][0x358] ;  /* 0x00006b00ff0677ac */ /* 0x000e6a0008000a00 */
[----:B0-----:R-:W-:-:S04]  /*00a0*/  IMAD R5, R7, UR4, R4 ;  /* 0x0000000407057c24 */ /* 0x001fc8000f8e0204 */
[----:B--2---:R-:W-:-:S04]  /*00b0*/  IMAD R5, R5, R6, R0 ;  /* 0x0000000605057224 */ /* 0x004fc800078e0200 */
[----:B---3--:R-:W-:-:S05]  /*00c0*/  IMAD.WIDE R2, R5, 0x4, R2 ;  /* 0x0000000405027825 */ /* 0x008fca00078e0202 */
[----:B-1----:R-:W-:Y:S01]  /*00d0*/  STG.E desc[UR6][R2.64], R5 ;  /* 0x0000000502007986 */ /* 0x002fe2000c101906 */
[----:B------:R-:W-:Y:S05]  /*00e0*/  EXIT ;  /* 0x000000000000794d */ /* 0x000fea0003800000 */
.L_x_0:
[----:B------:R-:W-:-:S00]  /*00f0*/  BRA `(.L_x_0) ;  /* 0xfffffffc00fc7947 */ /* 0x000fc0000383ffff */
[----:B------:R-:W-:-:S00]  /*0100*/  NOP ;  /* 0x0000000000007918 */ /* 0x000fc00000000000 */
[----:B------:R-:W-:-:S00]  /*0110*/  NOP ;  /* 0x0000000000007918 */ /* 0x000fc00000000000 */
[----:B------:R-:W-:-:S00]  /*0120*/  NOP ;  /* 0x0000000000007918 */ /* 0x000fc00000000000 */
[----:B------:R-:W-:-:S00]  /*0130*/  NOP ;  /* 0x0000000000007918 */ /* 0x000fc00000000000 */
[----:B------:R-:W-:-:S00]  /*0140*/  NOP ;  /* 0x0000000000007918 */ /* 0x000fc00000000000 */
[----:B------:R-:W-:-:S00]  /*0150*/  NOP ;  /* 0x0000000000007918 */ /* 0x000fc00000000000 */
[----:B------:R-:W-:-:S00]  /*0160*/  NOP ;  /* 0x0000000000007918 */ /* 0x000fc00000000000 */
[----:B------:R-:W-:-:S00]  /*0170*/  NOP ;  /* 0x0000000000007918 */ /* 0x000fc00000000000 */
.L_x_1:


//--------------------- .nv.shared.reserved.0     --------------------------
	.section	.nv.shared.reserved.0,"aw",@nobits
	.weak		__nv_reservedSMEM_offset_0_alias
	.size		__nv_reservedSMEM_offset_0_alias, 0, 64
	.other		__nv_reservedSMEM_offset_0_alias,@"STO_CUDA_RESERVED_SHARED STV_DEFAULT"
__nv_reservedSMEM_offset_0_alias:
	.zero		0
	.zero		64


//--------------------- .nv.constant0._Z4workPiiiii --------------------------
	.section	.nv.constant0._Z4workPiiiii,"a",@progbits
	.sectionflags	@""
	.align	4
.nv.constant0._Z4workPiiiii:
	.zero		920


//--------------------- SYMBOLS --------------------------

	.type		.nv.reservedSmem.offset0,@object
	.size		.nv.reservedSmem.offset0,0x4
